	.headerflags	@"EF_CUDA_TEXMODE_UNIFIED EF_CUDA_64BIT_ADDRESS EF_CUDA_ACCELERATORS EF_CUDA_SM90 EF_CUDA_VIRTUAL_SM(EF_CUDA_SM90)"
	.elftype	@"ET_EXEC"


//--------------------- .nv.info                  --------------------------
	.section	.nv.info,"",@"SHT_CUDA_INFO"
	.align	4


	//----- nvinfo : EIATTR_REGCOUNT
	.align		4
        /*0000*/ 	.byte	0x04, 0x2f
        /*0002*/ 	.short	(.L_1 - .L_0)
	.align		4
.L_0:
        /*0004*/ 	.word	index@(triton_poi_fused_convolution_14)
        /*0008*/ 	.word	0x00000012


	//----- nvinfo : EIATTR_MIN_STACK_SIZE
	.align		4
.L_1:
        /*000c*/ 	.byte	0x04, 0x12
        /*000e*/ 	.short	(.L_3 - .L_2)
	.align		4
.L_2:
        /*0010*/ 	.word	index@(triton_poi_fused_convolution_14)
        /*0014*/ 	.word	0x00000000


	//----- nvinfo : EIATTR_FRAME_SIZE
	.align		4
.L_3:
        /*0018*/ 	.byte	0x04, 0x11
        /*001a*/ 	.short	(.L_5 - .L_4)
	.align		4
.L_4:
        /*001c*/ 	.word	index@(triton_poi_fused_convolution_14)
        /*0020*/ 	.word	0x00000000


	//----- nvinfo : EIATTR_MIN_STACK_SIZE
	.align		4
.L_5:
        /*0024*/ 	.byte	0x04, 0x12
        /*0026*/ 	.short	(.L_7 - .L_6)
	.align		4
.L_6:
        /*0028*/ 	.word	index@(triton_poi_fused_convolution_14)
        /*002c*/ 	.word	0x00000000
.L_7:


//--------------------- .nv.info.triton_poi_fused_convolution_14 --------------------------
	.section	.nv.info.triton_poi_fused_convolution_14,"",@"SHT_CUDA_INFO"
	.sectionflags	@""
	.align	4


	//----- nvinfo : EIATTR_CUDA_API_VERSION
	.align		4
        /*0000*/ 	.byte	0x04, 0x37
        /*0002*/ 	.short	(.L_9 - .L_8)
.L_8:
        /*0004*/ 	.word	0x0000007c


	//----- nvinfo : EIATTR_KPARAM_INFO
	.align		4
.L_9:
        /*0008*/ 	.byte	0x04, 0x17
        /*000a*/ 	.short	(.L_11 - .L_10)
.L_10:
        /*000c*/ 	.word	0x00000000
        /*0010*/ 	.short	0x0002
        /*0012*/ 	.short	0x0010
        /*0014*/ 	.byte	0x00, 0xf0, 0x11, 0x00


	//----- nvinfo : EIATTR_KPARAM_INFO
	.align		4
.L_11:
        /*0018*/ 	.byte	0x04, 0x17
        /*001a*/ 	.short	(.L_13 - .L_12)
.L_12:
        /*001c*/ 	.word	0x00000000
        /*0020*/ 	.short	0x0001
        /*0022*/ 	.short	0x0008
        /*0024*/ 	.byte	0x00, 0xf4, 0x21, 0x00


	//----- nvinfo : EIATTR_KPARAM_INFO
	.align		4
.L_13:
        /*0028*/ 	.byte	0x04, 0x17
        /*002a*/ 	.short	(.L_15 - .L_14)
.L_14:
        /*002c*/ 	.word	0x00000000
        /*0030*/ 	.short	0x0000
        /*0032*/ 	.short	0x0000
        /*0034*/ 	.byte	0x00, 0xf4, 0x21, 0x00


	//----- nvinfo : EIATTR_SPARSE_MMA_MASK
	.align		4
.L_15:
        /*0038*/ 	.byte	0x03, 0x50
        /*003a*/ 	.short	0x0000


	//----- nvinfo : EIATTR_MAXREG_COUNT
	.align		4
        /*003c*/ 	.byte	0x03, 0x1b
        /*003e*/ 	.short	0x00ff


	//----- nvinfo : EIATTR_EXIT_INSTR_OFFSETS
	.align		4
        /*0040*/ 	.byte	0x04, 0x1c
        /*0042*/ 	.short	(.L_17 - .L_16)


	//   ....[0]....
.L_16:
        /*0044*/ 	.word	0x00000360


	//----- nvinfo : EIATTR_REQNTID
	.align		4
.L_17:
        /*0048*/ 	.byte	0x04, 0x10
        /*004a*/ 	.short	(.L_19 - .L_18)
.L_18:
        /*004c*/ 	.word	0x00000080
        /*0050*/ 	.word	0x00000001
        /*0054*/ 	.word	0x00000001


	//----- nvinfo : EIATTR_CBANK_PARAM_SIZE
	.align		4
.L_19:
        /*0058*/ 	.byte	0x03, 0x19
        /*005a*/ 	.short	0x0014


	//----- nvinfo : EIATTR_PARAM_CBANK
	.align		4
        /*005c*/ 	.byte	0x04, 0x0a
        /*005e*/ 	.short	(.L_21 - .L_20)
	.align		4
.L_20:
        /*0060*/ 	.word	index@(.nv.constant0.triton_poi_fused_convolution_14)
        /*0064*/ 	.short	0x0210
        /*0066*/ 	.short	0x0014


	//----- nvinfo : EIATTR_SW_WAR
	.align		4
.L_21:
        /*0068*/ 	.byte	0x04, 0x36
        /*006a*/ 	.short	(.L_23 - .L_22)
.L_22:
        /*006c*/ 	.word	0x00000008
.L_23:


//--------------------- .nv.callgraph             --------------------------
	.section	.nv.callgraph,"",@"SHT_CUDA_CALLGRAPH"
	.align	4
	.sectionentsize	8
	.align		4
        /*0000*/ 	.word	0x00000000
	.align		4
        /*0004*/ 	.word	0xffffffff
	.align		4
        /*0008*/ 	.word	0x00000000
	.align		4
        /*000c*/ 	.word	0xfffffffe
	.align		4
        /*0010*/ 	.word	0x00000000
	.align		4
        /*0014*/ 	.word	0xfffffffd
	.align		4
        /*0018*/ 	.word	0x00000000
	.align		4
        /*001c*/ 	.word	0xfffffffc


//--------------------- .text.triton_poi_fused_convolution_14 --------------------------
	.section	.text.triton_poi_fused_convolution_14,"ax",@progbits
	.align	128
        .global         triton_poi_fused_convolution_14
        .type           triton_poi_fused_convolution_14,@function
        .size           triton_poi_fused_convolution_14,(.L_x_1 - triton_poi_fused_convolution_14)
        .other          triton_poi_fused_convolution_14,@"STO_CUDA_ENTRY STV_DEFAULT"
triton_poi_fused_convolution_14:
.text.triton_poi_fused_convolution_14:
[----:B------:R-:W-:Y:S01]  /*0000*/  LDC R1, c[0x0][0x28] ;  /* 0x00000a00ff017b82 */ /* 0x000fe20000000800 */
[----:B------:R-:W1:Y:S07]  /*0010*/  S2R R0, SR_TID.X ;  /* 0x0000000000007919 */ /* 0x000e6e0000002100 */
[----:B------:R-:W2:Y:S01]  /*0020*/  LDC.64 R8, c[0x0][0x210] ;  /* 0x00008400ff087b82 */ /* 0x000ea20000000a00 */
[----:B------:R-:W-:Y:S01]  /*0030*/  ULDC.64 UR4, c[0x0][0x208] ;  /* 0x0000820000047ab9 */ /* 0x000fe20000000a00 */
[----:B------:R-:W3:Y:S01]  /*0040*/  S2R R5, SR_CTAID.X ;  /* 0x0000000000057919 */ /* 0x000ee20000002500 */
[----:B-1----:R-:W-:Y:S01]  /*0050*/  IMAD.SHL.U32 R0, R0, 0x4, RZ ;  /* 0x0000000400007824 */ /* 0x002fe200078e00ff */
[----:B---3--:R-:W-:-:S04]  /*0060*/  SHF.R.S32.HI R2, RZ, 0x15, R5 ;  /* 0x00000015ff027819 */ /* 0x008fc80000011405 */
[----:B------:R-:W-:Y:S02]  /*0070*/  LOP3.LUT R0, R0, 0x1fc, RZ, 0xc0, !PT ;  /* 0x000001fc00007812 */ /* 0x000fe400078ec0ff */
[----:B------:R-:W-:-:S03]  /*0080*/  SGXT R2, R2, 0x1 ;  /* 0x000000010202781a */ /* 0x000fc60000000200 */
[----:B------:R-:W-:-:S04]  /*0090*/  IMAD R5, R5, 0x400, R0 ;  /* 0x0000040005057824 */ /* 0x000fc800078e0200 */
[----:B--2---:R-:W-:Y:S01]  /*00a0*/  IMAD.WIDE R8, R5, 0x4, R8 ;  /* 0x0000000405087825 */ /* 0x004fe200078e0208 */
[----:B------:R-:W-:-:S04]  /*00b0*/  LEA.HI R0, R2, R5, RZ, 0x10 ;  /* 0x0000000502007211 */ /* 0x000fc800078f80ff */
[C---:B------:R-:W-:Y:S01]  /*00c0*/  PRMT R2, R0.reuse, 0xbb32, RZ ;  /* 0x0000bb3200027816 */ /* 0x040fe200000000ff */
[C---:B------:R-:W-:Y:S01]  /*00d0*/  VIADD R4, R0.reuse, 0x200 ;  /* 0x0000020000047836 */ /* 0x040fe20000000000 */
[----:B------:R-:W-:Y:S01]  /*00e0*/  PRMT R0, R0, 0x7632, R0 ;  /* 0x0000763200007816 */ /* 0x000fe20000000000 */
[----:B------:R-:W2:Y:S02]  /*00f0*/  LDG.E.128 R12, desc[UR4][R8.64+0x800] ;  /* 0x00080004080c7981 */ /* 0x000ea4000c1e1d00 */
[----:B------:R-:W-:Y:S01]  /*0100*/  IMAD R2, R2, 0x5556, RZ ;  /* 0x0000555602027824 */ /* 0x000fe200078e02ff */
[C---:B------:R-:W-:Y:S02]  /*0110*/  PRMT R3, R4.reuse, 0xbb32, RZ ;  /* 0x0000bb3204037816 */ /* 0x040fe400000000ff */
[----:B------:R-:W-:Y:S02]  /*0120*/  PRMT R4, R4, 0x7632, R4 ;  /* 0x0000763204047816 */ /* 0x000fe40000000004 */
[----:B------:R-:W-:Y:S01]  /*0130*/  SHF.R.S32.HI R2, RZ, 0x10, R2 ;  /* 0x00000010ff027819 */ /* 0x000fe20000011402 */
[----:B------:R-:W-:-:S03]  /*0140*/  IMAD R3, R3, 0x5556, RZ ;  /* 0x0000555603037824 */ /* 0x000fc600078e02ff */
[----:B------:R-:W-:Y:S02]  /*0150*/  LOP3.LUT R7, R2, 0xffff, RZ, 0xc0, !PT ;  /* 0x0000ffff02077812 */ /* 0x000fe400078ec0ff */
[----:B------:R-:W-:Y:S02]  /*0160*/  SHF.R.S32.HI R3, RZ, 0x10, R3 ;  /* 0x00000010ff037819 */ /* 0x000fe40000011403 */
[----:B------:R-:W-:Y:S02]  /*0170*/  LEA.HI R2, R7, R2, RZ, 0x11 ;  /* 0x0000000207027211 */ /* 0x000fe400078f88ff */
[----:B------:R-:W-:-:S04]  /*0180*/  LOP3.LUT R6, R3, 0xffff, RZ, 0xc0, !PT ;  /* 0x0000ffff03067812 */ /* 0x000fc800078ec0ff */
[----:B------:R-:W-:Y:S02]  /*0190*/  LEA.HI R3, R6, R3, RZ, 0x11 ;  /* 0x0000000306037211 */ /* 0x000fe400078f88ff */
[----:B------:R-:W-:Y:S02]  /*01a0*/  PRMT R6, R2, 0x9910, RZ ;  /* 0x0000991002067816 */ /* 0x000fe400000000ff */
[----:B------:R-:W-:Y:S02]  /*01b0*/  PRMT R7, R3, 0x9910, RZ ;  /* 0x0000991003077816 */ /* 0x000fe400000000ff */
[----:B------:R-:W1:Y:S01]  /*01c0*/  LDC.64 R2, c[0x0][0x218] ;  /* 0x00008600ff027b82 */ /* 0x000e620000000a00 */
[----:B------:R-:W-:Y:S02]  /*01d0*/  IMAD R6, R6, 0x3, RZ ;  /* 0x0000000306067824 */ /* 0x000fe400078e02ff */
[----:B------:R-:W-:-:S03]  /*01e0*/  IMAD R7, R7, 0x3, RZ ;  /* 0x0000000307077824 */ /* 0x000fc600078e02ff */
[----:B------:R-:W-:Y:S01]  /*01f0*/  IADD3 R6, RZ, -R6, RZ ;  /* 0x80000006ff067210 */ /* 0x000fe20007ffe0ff */
[----:B------:R-:W-:-:S03]  /*0200*/  IMAD.MOV R11, RZ, RZ, -R7 ;  /* 0x000000ffff0b7224 */ /* 0x000fc600078e0a07 */
[----:B------:R-:W-:Y:S02]  /*0210*/  PRMT R7, R6, 0x7710, RZ ;  /* 0x0000771006077816 */ /* 0x000fe400000000ff */
[----:B------:R-:W-:-:S03]  /*0220*/  PRMT R11, R11, 0x7710, RZ ;  /* 0x000077100b0b7816 */ /* 0x000fc600000000ff */
[----:B------:R-:W-:Y:S01]  /*0230*/  IMAD.IADD R0, R0, 0x1, R7 ;  /* 0x0000000100007824 */ /* 0x000fe200078e0207 */
[----:B------:R-:W-:-:S04]  /*0240*/  IADD3 R4, R4, R11, RZ ;  /* 0x0000000b04047210 */ /* 0x000fc80007ffe0ff */
[----:B------:R-:W-:Y:S02]  /*0250*/  PRMT R11, R0, 0x9910, RZ ;  /* 0x00009910000b7816 */ /* 0x000fe400000000ff */
[----:B------:R-:W-:-:S03]  /*0260*/  PRMT R7, R4, 0x9910, RZ ;  /* 0x0000991004077816 */ /* 0x000fc600000000ff */
[----:B-1----:R-:W-:-:S04]  /*0270*/  IMAD.WIDE R10, R11, 0x4, R2 ;  /* 0x000000040b0a7825 */ /* 0x002fc800078e0202 */
[----:B------:R-:W-:Y:S02]  /*0280*/  IMAD.WIDE R2, R7, 0x4, R2 ;  /* 0x0000000407027825 */ /* 0x000fe400078e0202 */
[----:B------:R-:W3:Y:S04]  /*0290*/  LDG.E.128 R4, desc[UR4][R8.64] ;  /* 0x0000000408047981 */ /* 0x000ee8000c1e1d00 */
[----:B------:R-:W3:Y:S04]  /*02a0*/  LDG.E.EL R10, desc[UR4][R10.64] ;  /* 0x000000040a0a7981 */ /* 0x000ee8000c2e1900 */
[----:B------:R-:W2:Y:S01]  /*02b0*/  LDG.E.EL R2, desc[UR4][R2.64] ;  /* 0x0000000402027981 */ /* 0x000ea2000c2e1900 */
[--C-:B---3--:R-:W-:Y:S01]  /*02c0*/  FADD R4, R4, R10.reuse ;  /* 0x0000000a04047221 */ /* 0x108fe20000000000 */
[--C-:B------:R-:W-:Y:S01]  /*02d0*/  FADD R5, R5, R10.reuse ;  /* 0x0000000a05057221 */ /* 0x100fe20000000000 */
[--C-:B------:R-:W-:Y:S01]  /*02e0*/  FADD R6, R6, R10.reuse ;  /* 0x0000000a06067221 */ /* 0x100fe20000000000 */
[----:B------:R-:W-:Y:S01]  /*02f0*/  FADD R7, R7, R10 ;  /* 0x0000000a07077221 */ /* 0x000fe20000000000 */
[--C-:B--2---:R-:W-:Y:S01]  /*0300*/  FADD R12, R12, R2.reuse ;  /* 0x000000020c0c7221 */ /* 0x104fe20000000000 */
[--C-:B------:R-:W-:Y:S01]  /*0310*/  FADD R13, R13, R2.reuse ;  /* 0x000000020d0d7221 */ /* 0x100fe20000000000 */
[--C-:B------:R-:W-:Y:S01]  /*0320*/  FADD R14, R14, R2.reuse ;  /* 0x000000020e0e7221 */ /* 0x100fe20000000000 */
[----:B------:R-:W-:Y:S01]  /*0330*/  FADD R15, R15, R2 ;  /* 0x000000020f0f7221 */ /* 0x000fe20000000000 */
[----:B------:R-:W-:Y:S04]  /*0340*/  STG.E.128 desc[UR4][R8.64], R4 ;  /* 0x0000000408007986 */ /* 0x000fe8000c101d04 */
[----:B------:R-:W-:Y:S01]  /*0350*/  STG.E.128 desc[UR4][R8.64+0x800], R12 ;  /* 0x0008000c08007986 */ /* 0x000fe2000c101d04 */
[----:B------:R-:W-:Y:S05]  /*0360*/  EXIT ;  /* 0x000000000000794d */ /* 0x000fea0003800000 */
.L_x_0:
[----:B------:R-:W-:-:S00]  /*0370*/  BRA `(.L_x_0) ;  /* 0xfffffffc00fc7947 */ /* 0x000fc0000383ffff */
[----:B------:R-:W-:-:S00]  /*0380*/  NOP ;  /* 0x0000000000007918 */ /* 0x000fc00000000000 */
[----:B------:R-:W-:-:S00]  /*0390*/  NOP ;  /* 0x0000000000007918 */ /* 0x000fc00000000000 */
[----:B------:R-:W-:-:S00]  /*03a0*/  NOP ;  /* 0x0000000000007918 */ /* 0x000fc00000000000 */
[----:B------:R-:W-:-:S00]  /*03b0*/  NOP ;  /* 0x0000000000007918 */ /* 0x000fc00000000000 */
[----:B------:R-:W-:-:S00]  /*03c0*/  NOP ;  /* 0x0000000000007918 */ /* 0x000fc00000000000 */
[----:B------:R-:W-:-:S00]  /*03d0*/  NOP ;  /* 0x0000000000007918 */ /* 0x000fc00000000000 */
[----:B------:R-:W-:-:S00]  /*03e0*/  NOP ;  /* 0x0000000000007918 */ /* 0x000fc00000000000 */
[----:B------:R-:W-:-:S00]  /*03f0*/  NOP ;  /* 0x0000000000007918 */ /* 0x000fc00000000000 */
.L_x_1:


//--------------------- .nv.constant0.triton_poi_fused_convolution_14 --------------------------
	.section	.nv.constant0.triton_poi_fused_convolution_14,"a",@progbits
	.sectionflags	@""
	.align	4
.nv.constant0.triton_poi_fused_convolution_14:
	.zero		548
